//
// Generated by NVIDIA NVVM Compiler
//
// Compiler Build ID: CL-36424714
// Cuda compilation tools, release 13.0, V13.0.88
// Based on NVVM 20.0.0
//

.version 9.0
.target sm_100
.address_size 64

	// .globl	_Z12sampleKernelPfi

.visible .entry _Z12sampleKernelPfi(
	.param .u64 .ptr .align 1 _Z12sampleKernelPfi_param_0,
	.param .u32 _Z12sampleKernelPfi_param_1
)
{
	.reg .pred 	%p<2>;
	.reg .b32 	%r<6>;
	.reg .b32 	%f<4>;
	.reg .b64 	%rd<5>;

	ld.param.u64 	%rd1, [_Z12sampleKernelPfi_param_0];
	ld.param.u32 	%r2, [_Z12sampleKernelPfi_param_1];
	mov.u32 	%r3, %ctaid.x;
	mov.u32 	%r4, %ntid.x;
	mov.u32 	%r5, %tid.x;
	mad.lo.s32 	%r1, %r3, %r4, %r5;
	setp.ge.s32 	%p1, %r1, %r2;
	@%p1 bra 	$L__BB0_2;
	cvta.to.global.u64 	%rd2, %rd1;
	mul.wide.s32 	%rd3, %r1, 4;
	add.s64 	%rd4, %rd2, %rd3;
	ld.global.f32 	%f1, [%rd4];
	fma.rn.f32 	%f2, %f1, %f1, 0f3F800000;
	sqrt.rn.f32 	%f3, %f2;
	st.global.f32 	[%rd4], %f3;
$L__BB0_2:
	ret;

}
	// .globl	_Z29stream_ordered_memory_examplev
.visible .entry _Z29stream_ordered_memory_examplev()
{


	ret;

}
	// .globl	_Z11tma_examplev
.visible .entry _Z11tma_examplev()
{


	ret;

}


// ===== COMPILED SASS (sm_100) =====

	.target	sm_100

	.elftype	@"ET_EXEC"


//--------------------- .note.nv.tkinfo           --------------------------
	.section	.note.nv.tkinfo,"",@"SHT_NOTE"
	.sectionflags	@"SHF_NOTE_NV_TKINFO"
	.tkinfo
        /*0018*/ 	.word	0x00000002
        /*0030*/ 	.string	""
        /*0030*/ 	.string	"ptxas"
        /*0030*/ 	.string	"Cuda compilation tools, release 13.0, V13.0.88"
        /*0030*/ 	.string	"Build cuda_13.0.r13.0/compiler.36424714_0"
        /*0030*/ 	.string	"-arch sm_100 -m 64 "



//--------------------- .note.nv.cuinfo           --------------------------
	.section	.note.nv.cuinfo,"",@"SHT_NOTE"
	.sectionflags	@"SHF_NOTE_NV_CUINFO"
        /*0018*/ 	.short	0x0002
        /*001a*/ 	.short	0x0064
        /*001c*/ 	.short	0x0082
	.zero		2


//--------------------- .nv.info                  --------------------------
	.section	.nv.info,"",@"SHT_CUDA_INFO"
	.align	4


	//----- nvinfo : EIATTR_REGCOUNT
	.align		4
        /*0000*/ 	.byte	0x04, 0x2f
        /*0002*/ 	.short	(.L_1 - .L_0)
	.align		4
.L_0:
        /*0004*/ 	.word	index@(_Z12sampleKernelPfi)
        /*0008*/ 	.word	0x0000000c


	//----- nvinfo : EIATTR_FRAME_SIZE
	.align		4
.L_1:
        /*000c*/ 	.byte	0x04, 0x11
        /*000e*/ 	.short	(.L_3 - .L_2)
	.align		4
.L_2:
        /*0010*/ 	.word	index@($__internal_0_$__cuda_sm20_sqrt_rn_f32_slowpath)
        /*0014*/ 	.word	0x00000000


	//----- nvinfo : EIATTR_FRAME_SIZE
	.align		4
.L_3:
        /*0018*/ 	.byte	0x04, 0x11
        /*001a*/ 	.short	(.L_5 - .L_4)
	.align		4
.L_4:
        /*001c*/ 	.word	index@(_Z12sampleKernelPfi)
        /*0020*/ 	.word	0x00000000


	//----- nvinfo : EIATTR_REGCOUNT
	.align		4
.L_5:
        /*0024*/ 	.byte	0x04, 0x2f
        /*0026*/ 	.short	(.L_7 - .L_6)
	.align		4
.L_6:
        /*0028*/ 	.word	index@(_Z29stream_ordered_memory_examplev)
        /*002c*/ 	.word	0x00000004


	//----- nvinfo : EIATTR_FRAME_SIZE
	.align		4
.L_7:
        /*0030*/ 	.byte	0x04, 0x11
        /*0032*/ 	.short	(.L_9 - .L_8)
	.align		4
.L_8:
        /*0034*/ 	.word	index@(_Z29stream_ordered_memory_examplev)
        /*0038*/ 	.word	0x00000000


	//----- nvinfo : EIATTR_REGCOUNT
	.align		4
.L_9:
        /*003c*/ 	.byte	0x04, 0x2f
        /*003e*/ 	.short	(.L_11 - .L_10)
	.align		4
.L_10:
        /*0040*/ 	.word	index@(_Z11tma_examplev)
        /*0044*/ 	.word	0x00000004


	//----- nvinfo : EIATTR_FRAME_SIZE
	.align		4
.L_11:
        /*0048*/ 	.byte	0x04, 0x11
        /*004a*/ 	.short	(.L_13 - .L_12)
	.align		4
.L_12:
        /*004c*/ 	.word	index@(_Z11tma_examplev)
        /*0050*/ 	.word	0x00000000


	//----- nvinfo : EIATTR_MIN_STACK_SIZE
	.align		4
.L_13:
        /*0054*/ 	.byte	0x04, 0x12
        /*0056*/ 	.short	(.L_15 - .L_14)
	.align		4
.L_14:
        /*0058*/ 	.word	index@(_Z11tma_examplev)
        /*005c*/ 	.word	0x00000000


	//----- nvinfo : EIATTR_MIN_STACK_SIZE
	.align		4
.L_15:
        /*0060*/ 	.byte	0x04, 0x12
        /*0062*/ 	.short	(.L_17 - .L_16)
	.align		4
.L_16:
        /*0064*/ 	.word	index@(_Z29stream_ordered_memory_examplev)
        /*0068*/ 	.word	0x00000000


	//----- nvinfo : EIATTR_MIN_STACK_SIZE
	.align		4
.L_17:
        /*006c*/ 	.byte	0x04, 0x12
        /*006e*/ 	.short	(.L_19 - .L_18)
	.align		4
.L_18:
        /*0070*/ 	.word	index@(_Z12sampleKernelPfi)
        /*0074*/ 	.word	0x00000000
.L_19:


//--------------------- .nv.compat                --------------------------
	.section	.nv.compat,"",@"SHT_CUDA_COMPAT_INFO"
	.align	4
        /*0000*/ 	.byte	0x02, 0x09, 0x00, 0x00, 0x02, 0x02, 0x01, 0x00, 0x02, 0x05, 0x05, 0x00, 0x03, 0x07, 0x01, 0x01
        /*0010*/ 	.byte	0x02, 0x03, 0x00, 0x00, 0x02, 0x06, 0x01, 0x00, 0x04, 0x0b, 0x08, 0x00, 0x01, 0x00, 0x00, 0x00
        /*0020*/ 	.byte	0x00, 0x00, 0x00, 0x00


//--------------------- .nv.info._Z11tma_examplev --------------------------
	.section	.nv.info._Z11tma_examplev,"",@"SHT_CUDA_INFO"
	.sectionflags	@""
	.align	4


	//----- nvinfo : EIATTR_CUDA_API_VERSION
	.align		4
        /*0000*/ 	.byte	0x04, 0x37
        /*0002*/ 	.short	(.L_21 - .L_20)
.L_20:
        /*0004*/ 	.word	0x00000082


	//----- nvinfo : EIATTR_SPARSE_MMA_MASK
	.align		4
.L_21:
        /*0008*/ 	.byte	0x03, 0x50
        /*000a*/ 	.short	0x0000


	//----- nvinfo : EIATTR_MAXREG_COUNT
	.align		4
        /*000c*/ 	.byte	0x03, 0x1b
        /*000e*/ 	.short	0x00ff


	//----- nvinfo : EIATTR_MERCURY_ISA_VERSION
	.align		4
        /*0010*/ 	.byte	0x03, 0x5f
        /*0012*/ 	.short	0x0101


	//----- nvinfo : EIATTR_VRC_CTA_INIT_COUNT
	.align		4
        /*0014*/ 	.byte	0x02, 0x4a
	.zero		1
	.zero		1


	//----- nvinfo : EIATTR_EXIT_INSTR_OFFSETS
	.align		4
        /*0018*/ 	.byte	0x04, 0x1c
        /*001a*/ 	.short	(.L_23 - .L_22)


	//   ....[0]....
.L_22:
        /*001c*/ 	.word	0x00000010


	//----- nvinfo : EIATTR_SW_WAR
	.align		4
.L_23:
        /*0020*/ 	.byte	0x04, 0x36
        /*0022*/ 	.short	(.L_25 - .L_24)
.L_24:
        /*0024*/ 	.word	0x00000008
.L_25:


//--------------------- .nv.info._Z29stream_ordered_memory_examplev --------------------------
	.section	.nv.info._Z29stream_ordered_memory_examplev,"",@"SHT_CUDA_INFO"
	.sectionflags	@""
	.align	4


	//----- nvinfo : EIATTR_CUDA_API_VERSION
	.align		4
        /*0000*/ 	.byte	0x04, 0x37
        /*0002*/ 	.short	(.L_27 - .L_26)
.L_26:
        /*0004*/ 	.word	0x00000082


	//----- nvinfo : EIATTR_SPARSE_MMA_MASK
	.align		4
.L_27:
        /*0008*/ 	.byte	0x03, 0x50
        /*000a*/ 	.short	0x0000


	//----- nvinfo : EIATTR_MAXREG_COUNT
	.align		4
        /*000c*/ 	.byte	0x03, 0x1b
        /*000e*/ 	.short	0x00ff


	//----- nvinfo : EIATTR_MERCURY_ISA_VERSION
	.align		4
        /*0010*/ 	.byte	0x03, 0x5f
        /*0012*/ 	.short	0x0101


	//----- nvinfo : EIATTR_VRC_CTA_INIT_COUNT
	.align		4
        /*0014*/ 	.byte	0x02, 0x4a
	.zero		1
	.zero		1


	//----- nvinfo : EIATTR_EXIT_INSTR_OFFSETS
	.align		4
        /*0018*/ 	.byte	0x04, 0x1c
        /*001a*/ 	.short	(.L_29 - .L_28)


	//   ....[0]....
.L_28:
        /*001c*/ 	.word	0x00000010


	//----- nvinfo : EIATTR_SW_WAR
	.align		4
.L_29:
        /*0020*/ 	.byte	0x04, 0x36
        /*0022*/ 	.short	(.L_31 - .L_30)
.L_30:
        /*0024*/ 	.word	0x00000008
.L_31:


//--------------------- .nv.info._Z12sampleKernelPfi --------------------------
	.section	.nv.info._Z12sampleKernelPfi,"",@"SHT_CUDA_INFO"
	.sectionflags	@""
	.align	4


	//----- nvinfo : EIATTR_CUDA_API_VERSION
	.align		4
        /*0000*/ 	.byte	0x04, 0x37
        /*0002*/ 	.short	(.L_33 - .L_32)
.L_32:
        /*0004*/ 	.word	0x00000082


	//----- nvinfo : EIATTR_KPARAM_INFO
	.align		4
.L_33:
        /*0008*/ 	.byte	0x04, 0x17
        /*000a*/ 	.short	(.L_35 - .L_34)
.L_34:
        /*000c*/ 	.word	0x00000000
        /*0010*/ 	.short	0x0001
        /*0012*/ 	.short	0x0008
        /*0014*/ 	.byte	0x00, 0xf0, 0x11, 0x00


	//----- nvinfo : EIATTR_KPARAM_INFO
	.align		4
.L_35:
        /*0018*/ 	.byte	0x04, 0x17
        /*001a*/ 	.short	(.L_37 - .L_36)
.L_36:
        /*001c*/ 	.word	0x00000000
        /*0020*/ 	.short	0x0000
        /*0022*/ 	.short	0x0000
        /*0024*/ 	.byte	0x00, 0xf5, 0x21, 0x00


	//----- nvinfo : EIATTR_SPARSE_MMA_MASK
	.align		4
.L_37:
        /*0028*/ 	.byte	0x03, 0x50
        /*002a*/ 	.short	0x0000


	//----- nvinfo : EIATTR_MAXREG_COUNT
	.align		4
        /*002c*/ 	.byte	0x03, 0x1b
        /*002e*/ 	.short	0x00ff


	//----- nvinfo : EIATTR_MERCURY_ISA_VERSION
	.align		4
        /*0030*/ 	.byte	0x03, 0x5f
        /*0032*/ 	.short	0x0101


	//----- nvinfo : EIATTR_VRC_CTA_INIT_COUNT
	.align		4
        /*0034*/ 	.byte	0x02, 0x4a
	.zero		1
	.zero		1


	//----- nvinfo : EIATTR_EXIT_INSTR_OFFSETS
	.align		4
        /*0038*/ 	.byte	0x04, 0x1c
        /*003a*/ 	.short	(.L_39 - .L_38)


	//   ....[0]....
.L_38:
        /*003c*/ 	.word	0x00000070


	//   ....[1]....
        /*0040*/ 	.word	0x000001c0


	//----- nvinfo : EIATTR_CRS_STACK_SIZE
	.align		4
.L_39:
        /*0044*/ 	.byte	0x04, 0x1e
        /*0046*/ 	.short	(.L_41 - .L_40)
.L_40:
        /*0048*/ 	.word	0x00000000


	//----- nvinfo : EIATTR_CBANK_PARAM_SIZE
	.align		4
.L_41:
        /*004c*/ 	.byte	0x03, 0x19
        /*004e*/ 	.short	0x000c


	//----- nvinfo : EIATTR_PARAM_CBANK
	.align		4
        /*0050*/ 	.byte	0x04, 0x0a
        /*0052*/ 	.short	(.L_43 - .L_42)
	.align		4
.L_42:
        /*0054*/ 	.word	index@(.nv.constant0._Z12sampleKernelPfi)
        /*0058*/ 	.short	0x0380
        /*005a*/ 	.short	0x000c


	//----- nvinfo : EIATTR_SW_WAR
	.align		4
.L_43:
        /*005c*/ 	.byte	0x04, 0x36
        /*005e*/ 	.short	(.L_45 - .L_44)
.L_44:
        /*0060*/ 	.word	0x00000008
.L_45:


//--------------------- .nv.callgraph             --------------------------
	.section	.nv.callgraph,"",@"SHT_CUDA_CALLGRAPH"
	.align	4
	.sectionentsize	8
	.align		4
        /*0000*/ 	.word	0x00000000
	.align		4
        /*0004*/ 	.word	0xffffffff
	.align		4
        /*0008*/ 	.word	0x00000000
	.align		4
        /*000c*/ 	.word	0xfffffffe
	.align		4
        /*0010*/ 	.word	0x00000000
	.align		4
        /*0014*/ 	.word	0xfffffffd
	.align		4
        /*0018*/ 	.word	0x00000000
	.align		4
        /*001c*/ 	.word	0xfffffffc


//--------------------- .text._Z11tma_examplev    --------------------------
	.section	.text._Z11tma_examplev,"ax",@progbits
	.align	128
        .global         _Z11tma_examplev
        .type           _Z11tma_examplev,@function
        .size           _Z11tma_examplev,(.L_x_8 - _Z11tma_examplev)
        .other          _Z11tma_examplev,@"STO_CUDA_ENTRY STV_DEFAULT"
_Z11tma_examplev:
.text._Z11tma_examplev:
[----:B------:R-:W-:Y:S01]  /*0000*/  LDC R1, c[0x0][0x37c] ;  /* 0x0000df00ff017b82 */ /* 0x000fe20000000800 */
[----:B------:R-:W-:Y:S05]  /*0010*/  EXIT ;  /* 0x000000000000794d */ /* 0x000fea0003800000 */
.L_x_0:
[----:B------:R-:W-:-:S00]  /*0020*/  BRA `(.L_x_0) ;  /* 0xfffffffc00fc7947 */ /* 0x000fc0000383ffff */
[----:B------:R-:W-:-:S00]  /*0030*/  NOP ;  /* 0x0000000000007918 */ /* 0x000fc00000000000 */
        /* <DEDUP_REMOVED lines=12> */
.L_x_8:


//--------------------- .text._Z29stream_ordered_memory_examplev --------------------------
	.section	.text._Z29stream_ordered_memory_examplev,"ax",@progbits
	.align	128
        .global         _Z29stream_ordered_memory_examplev
        .type           _Z29stream_ordered_memory_examplev,@function
        .size           _Z29stream_ordered_memory_examplev,(.L_x_9 - _Z29stream_ordered_memory_examplev)
        .other          _Z29stream_ordered_memory_examplev,@"STO_CUDA_ENTRY STV_DEFAULT"
_Z29stream_ordered_memory_examplev:
.text._Z29stream_ordered_memory_examplev:
[----:B------:R-:W-:Y:S01]  /*0000*/  LDC R1, c[0x0][0x37c] ;  /* 0x0000df00ff017b82 */ /* 0x000fe20000000800 */
[----:B------:R-:W-:Y:S05]  /*0010*/  EXIT ;  /* 0x000000000000794d */ /* 0x000fea0003800000 */
.L_x_1:
        /* <DEDUP_REMOVED lines=14> */
.L_x_9:


//--------------------- .text._Z12sampleKernelPfi --------------------------
	.section	.text._Z12sampleKernelPfi,"ax",@progbits
	.align	128
        .global         _Z12sampleKernelPfi
        .type           _Z12sampleKernelPfi,@function
        .size           _Z12sampleKernelPfi,(.L_x_7 - _Z12sampleKernelPfi)
        .other          _Z12sampleKernelPfi,@"STO_CUDA_ENTRY STV_DEFAULT"
_Z12sampleKernelPfi:
.text._Z12sampleKernelPfi:
[----:B------:R-:W-:Y:S01]  /*0000*/  LDC R1, c[0x0][0x37c] ;  /* 0x0000df00ff017b82 */ /* 0x000fe20000000800 */
[----:B------:R-:W0:Y:S07]  /*0010*/  S2R R0, SR_TID.X ;  /* 0x0000000000007919 */ /* 0x000e2e0000002100 */
[----:B------:R-:W0:Y:S01]  /*0020*/  S2UR UR4, SR_CTAID.X ;  /* 0x00000000000479c3 */ /* 0x000e220000002500 */
[----:B------:R-:W1:Y:S07]  /*0030*/  LDCU UR5, c[0x0][0x388] ;  /* 0x00007100ff0577ac */ /* 0x000e6e0008000800 */
[----:B------:R-:W0:Y:S02]  /*0040*/  LDC R5, c[0x0][0x360] ;  /* 0x0000d800ff057b82 */ /* 0x000e240000000800 */
[----:B0-----:R-:W-:-:S05]  /*0050*/  IMAD R5, R5, UR4, R0 ;  /* 0x0000000405057c24 */ /* 0x001fca000f8e0200 */
[----:B-1----:R-:W-:-:S13]  /*0060*/  ISETP.GE.AND P0, PT, R5, UR5, PT ;  /* 0x0000000505007c0c */ /* 0x002fda000bf06270 */
[----:B------:R-:W-:Y:S05]  /*0070*/  @P0 EXIT ;  /* 0x000000000000094d */ /* 0x000fea0003800000 */
[----:B------:R-:W0:Y:S01]  /*0080*/  LDC.64 R2, c[0x0][0x380] ;  /* 0x0000e000ff027b82 */ /* 0x000e220000000a00 */
[----:B------:R-:W1:Y:S01]  /*0090*/  LDCU.64 UR4, c[0x0][0x358] ;  /* 0x00006b00ff0477ac */ /* 0x000e620008000a00 */
[----:B0-----:R-:W-:-:S05]  /*00a0*/  IMAD.WIDE R2, R5, 0x4, R2 ;  /* 0x0000000405027825 */ /* 0x001fca00078e0202 */
[----:B-1----:R-:W2:Y:S01]  /*00b0*/  LDG.E R0, desc[UR4][R2.64] ;  /* 0x0000000402007981 */ /* 0x002ea2000c1e1900 */
[----:B------:R-:W-:Y:S01]  /*00c0*/  BSSY.RECONVERGENT B0, `(.L_x_2) ;  /* 0x000000e000007945 */ /* 0x000fe20003800200 */
[----:B--2---:R-:W-:-:S04]  /*00d0*/  FFMA R0, R0, R0, 1 ;  /* 0x3f80000000007423 */ /* 0x004fc80000000000 */
[----:B------:R0:W1:Y:S01]  /*00e0*/  MUFU.RSQ R5, R0 ;  /* 0x0000000000057308 */ /* 0x0000620000001400 */
[----:B------:R-:W-:-:S04]  /*00f0*/  IADD3 R4, PT, PT, R0, -0xd000000, RZ ;  /* 0xf300000000047810 */ /* 0x000fc80007ffe0ff */
[----:B------:R-:W-:-:S13]  /*0100*/  ISETP.GT.U32.AND P0, PT, R4, 0x727fffff, PT ;  /* 0x727fffff0400780c */ /* 0x000fda0003f04070 */
[----:B01----:R-:W-:Y:S05]  /*0110*/  @!P0 BRA `(.L_x_3) ;  /* 0x0000000000108947 */ /* 0x003fea0003800000 */
[----:B------:R-:W-:-:S07]  /*0120*/  MOV R9, 0x140 ;  /* 0x0000014000097802 */ /* 0x000fce0000000f00 */
[----:B------:R-:W-:Y:S05]  /*0130*/  CALL.REL.NOINC `($__internal_0_$__cuda_sm20_sqrt_rn_f32_slowpath) ;  /* 0x0000000000247944 */ /* 0x000fea0003c00000 */
[----:B------:R-:W-:Y:S01]  /*0140*/  MOV R5, R0 ;  /* 0x0000000000057202 */ /* 0x000fe20000000f00 */
[----:B------:R-:W-:Y:S06]  /*0150*/  BRA `(.L_x_4) ;  /* 0x0000000000107947 */ /* 0x000fec0003800000 */
.L_x_3:
[----:B------:R-:W-:Y:S01]  /*0160*/  FMUL.FTZ R7, R0, R5 ;  /* 0x0000000500077220 */ /* 0x000fe20000410000 */
[----:B------:R-:W-:-:S03]  /*0170*/  FMUL.FTZ R5, R5, 0.5 ;  /* 0x3f00000005057820 */ /* 0x000fc60000410000 */
[----:B------:R-:W-:-:S04]  /*0180*/  FFMA R0, -R7, R7, R0 ;  /* 0x0000000707007223 */ /* 0x000fc80000000100 */
[----:B------:R-:W-:-:S07]  /*0190*/  FFMA R5, R0, R5, R7 ;  /* 0x0000000500057223 */ /* 0x000fce0000000007 */
.L_x_4:
[----:B------:R-:W-:Y:S05]  /*01a0*/  BSYNC.RECONVERGENT B0 ;  /* 0x0000000000007941 */ /* 0x000fea0003800200 */
.L_x_2:
[----:B------:R-:W-:Y:S01]  /*01b0*/  STG.E desc[UR4][R2.64], R5 ;  /* 0x0000000502007986 */ /* 0x000fe2000c101904 */
[----:B------:R-:W-:Y:S05]  /*01c0*/  EXIT ;  /* 0x000000000000794d */ /* 0x000fea0003800000 */
        .weak           $__internal_0_$__cuda_sm20_sqrt_rn_f32_slowpath
        .type           $__internal_0_$__cuda_sm20_sqrt_rn_f32_slowpath,@function
        .size           $__internal_0_$__cuda_sm20_sqrt_rn_f32_slowpath,(.L_x_7 - $__internal_0_$__cuda_sm20_sqrt_rn_f32_slowpath)
$__internal_0_$__cuda_sm20_sqrt_rn_f32_slowpath:
[----:B------:R-:W-:-:S13]  /*01d0*/  LOP3.LUT P0, RZ, R0, 0x7fffffff, RZ, 0xc0, !PT ;  /* 0x7fffffff00ff7812 */ /* 0x000fda000780c0ff */
[----:B------:R-:W-:Y:S01]  /*01e0*/  @!P0 MOV R4, R0 ;  /* 0x0000000000048202 */ /* 0x000fe20000000f00 */
[----:B------:R-:W-:Y:S06]  /*01f0*/  @!P0 BRA `(.L_x_5) ;  /* 0x0000000000408947 */ /* 0x000fec0003800000 */
[----:B------:R-:W-:-:S13]  /*0200*/  FSETP.GEU.FTZ.AND P0, PT, R0, RZ, PT ;  /* 0x000000ff0000720b */ /* 0x000fda0003f1e000 */
[----:B------:R-:W-:Y:S01]  /*0210*/  @!P0 MOV R4, 0x7fffffff ;  /* 0x7fffffff00048802 */ /* 0x000fe20000000f00 */
[----:B------:R-:W-:Y:S06]  /*0220*/  @!P0 BRA `(.L_x_5) ;  /* 0x0000000000348947 */ /* 0x000fec0003800000 */
[----:B------:R-:W-:-:S13]  /*0230*/  FSETP.GTU.FTZ.AND P0, PT, |R0|, +INF , PT ;  /* 0x7f8000000000780b */ /* 0x000fda0003f1c200 */
[----:B------:R-:W-:Y:S01]  /*0240*/  @P0 FADD.FTZ R4, R0, 1 ;  /* 0x3f80000000040421 */ /* 0x000fe20000010000 */
[----:B------:R-:W-:Y:S06]  /*0250*/  @P0 BRA `(.L_x_5) ;  /* 0x0000000000280947 */ /* 0x000fec0003800000 */
[----:B------:R-:W-:-:S13]  /*0260*/  FSETP.NEU.FTZ.AND P0, PT, |R0|, +INF , PT ;  /* 0x7f8000000000780b */ /* 0x000fda0003f1d200 */
[----:B------:R-:W-:-:S04]  /*0270*/  @P0 FFMA R5, R0, 1.84467440737095516160e+19, RZ ;  /* 0x5f80000000050823 */ /* 0x000fc800000000ff */
[----:B------:R-:W0:Y:S02]  /*0280*/  @P0 MUFU.RSQ R4, R5 ;  /* 0x0000000500040308 */ /* 0x000e240000001400 */
[----:B0-----:R-:W-:Y:S01]  /*0290*/  @P0 FMUL.FTZ R6, R5, R4 ;  /* 0x0000000405060220 */ /* 0x001fe20000410000 */
[----:B------:R-:W-:Y:S01]  /*02a0*/  @P0 FMUL.FTZ R8, R4, 0.5 ;  /* 0x3f00000004080820 */ /* 0x000fe20000410000 */
[----:B------:R-:W-:Y:S02]  /*02b0*/  @!P0 MOV R4, R0 ;  /* 0x0000000000048202 */ /* 0x000fe40000000f00 */
[----:B------:R-:W-:-:S04]  /*02c0*/  @P0 FADD.FTZ R7, -R6, -RZ ;  /* 0x800000ff06070221 */ /* 0x000fc80000010100 */
[----:B------:R-:W-:-:S04]  /*02d0*/  @P0 FFMA R7, R6, R7, R5 ;  /* 0x0000000706070223 */ /* 0x000fc80000000005 */
[----:B------:R-:W-:-:S04]  /*02e0*/  @P0 FFMA R7, R7, R8, R6 ;  /* 0x0000000807070223 */ /* 0x000fc80000000006 */
[----:B------:R-:W-:-:S07]  /*02f0*/  @P0 FMUL.FTZ R4, R7, 2.3283064365386962891e-10 ;  /* 0x2f80000007040820 */ /* 0x000fce0000410000 */
.L_x_5:
[----:B------:R-:W-:Y:S01]  /*0300*/  HFMA2 R5, -RZ, RZ, 0, 0 ;  /* 0x00000000ff057431 */ /* 0x000fe200000001ff */
[----:B------:R-:W-:Y:S02]  /*0310*/  MOV R0, R4 ;  /* 0x0000000400007202 */ /* 0x000fe40000000f00 */
[----:B------:R-:W-:-:S04]  /*0320*/  MOV R4, R9 ;  /* 0x0000000900047202 */ /* 0x000fc80000000f00 */
[----:B------:R-:W-:Y:S05]  /*0330*/  RET.REL.NODEC R4 `(_Z12sampleKernelPfi) ;  /* 0xfffffffc04307950 */ /* 0x000fea0003c3ffff */
.L_x_6:
        /* <DEDUP_REMOVED lines=12> */
.L_x_7:


//--------------------- .nv.shared.reserved.0     --------------------------
	.section	.nv.shared.reserved.0,"aw",@nobits
	.weak		__nv_reservedSMEM_offset_0_alias
	.size		__nv_reservedSMEM_offset_0_alias, 0, 64
	.other		__nv_reservedSMEM_offset_0_alias,@"STO_CUDA_RESERVED_SHARED STV_DEFAULT"
__nv_reservedSMEM_offset_0_alias:
	.zero		0
	.zero		64


//--------------------- .nv.constant0._Z11tma_examplev --------------------------
	.section	.nv.constant0._Z11tma_examplev,"a",@progbits
	.sectionflags	@""
	.align	4
.nv.constant0._Z11tma_examplev:
	.zero		896


//--------------------- .nv.constant0._Z29stream_ordered_memory_examplev --------------------------
	.section	.nv.constant0._Z29stream_ordered_memory_examplev,"a",@progbits
	.sectionflags	@""
	.align	4
.nv.constant0._Z29stream_ordered_memory_examplev:
	.zero		896


//--------------------- .nv.constant0._Z12sampleKernelPfi --------------------------
	.section	.nv.constant0._Z12sampleKernelPfi,"a",@progbits
	.sectionflags	@""
	.align	4
.nv.constant0._Z12sampleKernelPfi:
	.zero		908


//--------------------- SYMBOLS --------------------------

	.type		.nv.reservedSmem.offset0,@object
	.size		.nv.reservedSmem.offset0,0x4
